	.headerflags	@"EF_CUDA_TEXMODE_UNIFIED EF_CUDA_64BIT_ADDRESS EF_CUDA_ACCELERATORS EF_CUDA_SM90 EF_CUDA_VIRTUAL_SM(EF_CUDA_SM90)"
	.elftype	@"ET_EXEC"


//--------------------- .nv.info                  --------------------------
	.section	.nv.info,"",@"SHT_CUDA_INFO"
	.align	4


	//----- nvinfo : EIATTR_REGCOUNT
	.align		4
        /*0000*/ 	.byte	0x04, 0x2f
        /*0002*/ 	.short	(.L_1 - .L_0)
	.align		4
.L_0:
        /*0004*/ 	.word	index@(triton_per_fused_add_div_maximum_mul_ne_rsub_sigmoid_sum_0)
        /*0008*/ 	.word	0x00000013


	//----- nvinfo : EIATTR_MIN_STACK_SIZE
	.align		4
.L_1:
        /*000c*/ 	.byte	0x04, 0x12
        /*000e*/ 	.short	(.L_3 - .L_2)
	.align		4
.L_2:
        /*0010*/ 	.word	index@(triton_per_fused_add_div_maximum_mul_ne_rsub_sigmoid_sum_0)
        /*0014*/ 	.word	0x00000000


	//----- nvinfo : EIATTR_FRAME_SIZE
	.align		4
.L_3:
        /*0018*/ 	.byte	0x04, 0x11
        /*001a*/ 	.short	(.L_5 - .L_4)
	.align		4
.L_4:
        /*001c*/ 	.word	index@(triton_per_fused_add_div_maximum_mul_ne_rsub_sigmoid_sum_0)
        /*0020*/ 	.word	0x00000000


	//----- nvinfo : EIATTR_MIN_STACK_SIZE
	.align		4
.L_5:
        /*0024*/ 	.byte	0x04, 0x12
        /*0026*/ 	.short	(.L_7 - .L_6)
	.align		4
.L_6:
        /*0028*/ 	.word	index@(triton_per_fused_add_div_maximum_mul_ne_rsub_sigmoid_sum_0)
        /*002c*/ 	.word	0x00000000
.L_7:


//--------------------- .nv.info.triton_per_fused_add_div_maximum_mul_ne_rsub_sigmoid_sum_0 --------------------------
	.section	.nv.info.triton_per_fused_add_div_maximum_mul_ne_rsub_sigmoid_sum_0,"",@"SHT_CUDA_INFO"
	.sectionflags	@""
	.align	4


	//----- nvinfo : EIATTR_CUDA_API_VERSION
	.align		4
        /*0000*/ 	.byte	0x04, 0x37
        /*0002*/ 	.short	(.L_9 - .L_8)
.L_8:
        /*0004*/ 	.word	0x0000007c


	//----- nvinfo : EIATTR_KPARAM_INFO
	.align		4
.L_9:
        /*0008*/ 	.byte	0x04, 0x17
        /*000a*/ 	.short	(.L_11 - .L_10)
.L_10:
        /*000c*/ 	.word	0x00000000
        /*0010*/ 	.short	0x0004
        /*0012*/ 	.short	0x001c
        /*0014*/ 	.byte	0x00, 0xf0, 0x11, 0x00


	//----- nvinfo : EIATTR_KPARAM_INFO
	.align		4
.L_11:
        /*0018*/ 	.byte	0x04, 0x17
        /*001a*/ 	.short	(.L_13 - .L_12)
.L_12:
        /*001c*/ 	.word	0x00000000
        /*0020*/ 	.short	0x0003
        /*0022*/ 	.short	0x0018
        /*0024*/ 	.byte	0x00, 0xf0, 0x11, 0x00


	//----- nvinfo : EIATTR_KPARAM_INFO
	.align		4
.L_13:
        /*0028*/ 	.byte	0x04, 0x17
        /*002a*/ 	.short	(.L_15 - .L_14)
.L_14:
        /*002c*/ 	.word	0x00000000
        /*0030*/ 	.short	0x0002
        /*0032*/ 	.short	0x0010
        /*0034*/ 	.byte	0x00, 0xf4, 0x21, 0x00


	//----- nvinfo : EIATTR_KPARAM_INFO
	.align		4
.L_15:
        /*0038*/ 	.byte	0x04, 0x17
        /*003a*/ 	.short	(.L_17 - .L_16)
.L_16:
        /*003c*/ 	.word	0x00000000
        /*0040*/ 	.short	0x0001
        /*0042*/ 	.short	0x0008
        /*0044*/ 	.byte	0x00, 0xf4, 0x21, 0x00


	//----- nvinfo : EIATTR_KPARAM_INFO
	.align		4
.L_17:
        /*0048*/ 	.byte	0x04, 0x17
        /*004a*/ 	.short	(.L_19 - .L_18)
.L_18:
        /*004c*/ 	.word	0x00000000
        /*0050*/ 	.short	0x0000
        /*0052*/ 	.short	0x0000
        /*0054*/ 	.byte	0x00, 0xf4, 0x21, 0x00


	//----- nvinfo : EIATTR_SPARSE_MMA_MASK
	.align		4
.L_19:
        /*0058*/ 	.byte	0x03, 0x50
        /*005a*/ 	.short	0x0000


	//----- nvinfo : EIATTR_MAXREG_COUNT
	.align		4
        /*005c*/ 	.byte	0x03, 0x1b
        /*005e*/ 	.short	0x00ff


	//----- nvinfo : EIATTR_COOP_GROUP_MASK_REGIDS
	.align		4
        /*0060*/ 	.byte	0x04, 0x29
        /*0062*/ 	.short	(.L_21 - .L_20)


	//   ....[0]....
.L_20:
        /*0064*/ 	.word	0xffffffff


	//   ....[1]....
        /*0068*/ 	.word	0xffffffff


	//   ....[2]....
        /*006c*/ 	.word	0xffffffff


	//   ....[3]....
        /*0070*/ 	.word	0xffffffff


	//   ....[4]....
        /*0074*/ 	.word	0xffffffff


	//   ....[5]....
        /*0078*/ 	.word	0xffffffff


	//   ....[6]....
        /*007c*/ 	.word	0xffffffff


	//   ....[7]....
        /*0080*/ 	.word	0xffffffff


	//   ....[8]....
        /*0084*/ 	.word	0xffffffff


	//   ....[9]....
        /*0088*/ 	.word	0xffffffff


	//   ....[10]....
        /*008c*/ 	.word	0xffffffff


	//   ....[11]....
        /*0090*/ 	.word	0xffffffff


	//----- nvinfo : EIATTR_COOP_GROUP_INSTR_OFFSETS
	.align		4
.L_21:
        /*0094*/ 	.byte	0x04, 0x28
        /*0096*/ 	.short	(.L_23 - .L_22)


	//   ....[0]....
.L_22:
        /*0098*/ 	.word	0x00000270


	//   ....[1]....
        /*009c*/ 	.word	0x000002d0


	//   ....[2]....
        /*00a0*/ 	.word	0x000002f0


	//   ....[3]....
        /*00a4*/ 	.word	0x00000320


	//   ....[4]....
        /*00a8*/ 	.word	0x00000350


	//   ....[5]....
        /*00ac*/ 	.word	0x00000370


	//   ....[6]....
        /*00b0*/ 	.word	0x00000390


	//   ....[7]....
        /*00b4*/ 	.word	0x000003d0


	//   ....[8]....
        /*00b8*/ 	.word	0x00000420


	//   ....[9]....
        /*00bc*/ 	.word	0x00000460


	//   ....[10]....
        /*00c0*/ 	.word	0x00000490


	//   ....[11]....
        /*00c4*/ 	.word	0x00000520


	//----- nvinfo : EIATTR_EXIT_INSTR_OFFSETS
	.align		4
.L_23:
        /*00c8*/ 	.byte	0x04, 0x1c
        /*00ca*/ 	.short	(.L_25 - .L_24)


	//   ....[0]....
.L_24:
        /*00cc*/ 	.word	0x00000630


	//   ....[1]....
        /*00d0*/ 	.word	0x00000650


	//----- nvinfo : EIATTR_REQNTID
	.align		4
.L_25:
        /*00d4*/ 	.byte	0x04, 0x10
        /*00d6*/ 	.short	(.L_27 - .L_26)
.L_26:
        /*00d8*/ 	.word	0x00000040
        /*00dc*/ 	.word	0x00000001
        /*00e0*/ 	.word	0x00000001


	//----- nvinfo : EIATTR_CBANK_PARAM_SIZE
	.align		4
.L_27:
        /*00e4*/ 	.byte	0x03, 0x19
        /*00e6*/ 	.short	0x0020


	//----- nvinfo : EIATTR_PARAM_CBANK
	.align		4
        /*00e8*/ 	.byte	0x04, 0x0a
        /*00ea*/ 	.short	(.L_29 - .L_28)
	.align		4
.L_28:
        /*00ec*/ 	.word	index@(.nv.constant0.triton_per_fused_add_div_maximum_mul_ne_rsub_sigmoid_sum_0)
        /*00f0*/ 	.short	0x0210
        /*00f2*/ 	.short	0x0020


	//----- nvinfo : EIATTR_SW_WAR
	.align		4
.L_29:
        /*00f4*/ 	.byte	0x04, 0x36
        /*00f6*/ 	.short	(.L_31 - .L_30)
.L_30:
        /*00f8*/ 	.word	0x00000008
.L_31:


//--------------------- .nv.callgraph             --------------------------
	.section	.nv.callgraph,"",@"SHT_CUDA_CALLGRAPH"
	.align	4
	.sectionentsize	8
	.align		4
        /*0000*/ 	.word	0x00000000
	.align		4
        /*0004*/ 	.word	0xffffffff
	.align		4
        /*0008*/ 	.word	0x00000000
	.align		4
        /*000c*/ 	.word	0xfffffffe
	.align		4
        /*0010*/ 	.word	0x00000000
	.align		4
        /*0014*/ 	.word	0xfffffffd
	.align		4
        /*0018*/ 	.word	0x00000000
	.align		4
        /*001c*/ 	.word	0xfffffffc


//--------------------- .text.triton_per_fused_add_div_maximum_mul_ne_rsub_sigmoid_sum_0 --------------------------
	.section	.text.triton_per_fused_add_div_maximum_mul_ne_rsub_sigmoid_sum_0,"ax",@progbits
	.sectionflags	@"SHF_BARRIERS=1"
	.align	128
        .global         triton_per_fused_add_div_maximum_mul_ne_rsub_sigmoid_sum_0
        .type           triton_per_fused_add_div_maximum_mul_ne_rsub_sigmoid_sum_0,@function
        .size           triton_per_fused_add_div_maximum_mul_ne_rsub_sigmoid_sum_0,(.L_x_1 - triton_per_fused_add_div_maximum_mul_ne_rsub_sigmoid_sum_0)
        .other          triton_per_fused_add_div_maximum_mul_ne_rsub_sigmoid_sum_0,@"STO_CUDA_ENTRY STV_DEFAULT"
triton_per_fused_add_div_maximum_mul_ne_rsub_sigmoid_sum_0:
.text.triton_per_fused_add_div_maximum_mul_ne_rsub_sigmoid_sum_0:
[----:B------:R-:W0:Y:S02]  /*0000*/  LDC R1, c[0x0][0x28] ;  /* 0x00000a00ff017b82 */ /* 0x000e240000000800 */
[----:B------:R-:W1:Y:S01]  /*0010*/  S2R R12, SR_TID.X ;  /* 0x00000000000c7919 */ /* 0x000e620000002100 */
[----:B------:R-:W2:Y:S01]  /*0020*/  LDC.64 R6, c[0x0][0x218] ;  /* 0x00008600ff067b82 */ /* 0x000ea20000000a00 */
[----:B------:R-:W-:Y:S01]  /*0030*/  CS2R R10, SRZ ;  /* 0x00000000000a7805 */ /* 0x000fe2000001ff00 */
[----:B------:R-:W-:Y:S01]  /*0040*/  ULDC.64 UR6, c[0x0][0x208] ;  /* 0x0000820000067ab9 */ /* 0x000fe20000000a00 */
[----:B------:R-:W3:Y:S05]  /*0050*/  S2R R3, SR_CTAID.X ;  /* 0x0000000000037919 */ /* 0x000eea0000002500 */
[----:B------:R-:W4:Y:S01]  /*0060*/  LDC.64 R8, c[0x0][0x220] ;  /* 0x00008800ff087b82 */ /* 0x000f220000000a00 */
[----:B-1----:R-:W-:-:S02]  /*0070*/  LOP3.LUT R0, R12, 0x3f, RZ, 0xc0, !PT ;  /* 0x0000003f0c007812 */ /* 0x002fc400078ec0ff */
[C---:B---3--:R-:W-:Y:S02]  /*0080*/  ISETP.GE.AND P0, PT, R3.reuse, 0x4, PT ;  /* 0x000000040300780c */ /* 0x048fe40003f06270 */
[----:B------:R-:W-:-:S05]  /*0090*/  LEA R5, R3, R0, 0x6 ;  /* 0x0000000003057211 */ /* 0x000fca00078e30ff */
[----:B--2---:R-:W-:-:S06]  /*00a0*/  IMAD.WIDE R6, R5, 0x4, R6 ;  /* 0x0000000405067825 */ /* 0x004fcc00078e0206 */
[----:B------:R1:W2:Y:S01]  /*00b0*/  @!P0 LDG.E R10, desc[UR6][R6.64] ;  /* 0x00000006060a8981 */ /* 0x0002a2000c1e1900 */
[----:B----4-:R-:W-:-:S05]  /*00c0*/  IMAD.WIDE R8, R5, 0x4, R8 ;  /* 0x0000000405087825 */ /* 0x010fca00078e0208 */
[----:B------:R-:W3:Y:S01]  /*00d0*/  @!P0 LDG.E R11, desc[UR6][R8.64] ;  /* 0x00000006080b8981 */ /* 0x000ee2000c1e1900 */
[----:B------:R-:W4:Y:S01]  /*00e0*/  S2UR UR5, SR_CgaCtaId ;  /* 0x00000000000579c3 */ /* 0x000f220000008800 */
[----:B------:R-:W-:Y:S01]  /*00f0*/  UMOV UR4, 0x400 ;  /* 0x0000040000047882 */ /* 0x000fe20000000000 */
[----:B------:R-:W-:Y:S01]  /*0100*/  ISETP.GE.AND P3, PT, R12, 0x2, PT ;  /* 0x000000020c00780c */ /* 0x000fe20003f66270 */
[----:B-1----:R-:W-:Y:S01]  /*0110*/  HFMA2.MMA R7, -RZ, RZ, 1.625, 0 ;  /* 0x3e800000ff077435 */ /* 0x002fe200000001ff */
[----:B----4-:R-:W-:Y:S01]  /*0120*/  UPRMT UR4, UR5, 0x654, UR4 ;  /* 0x0000065405047896 */ /* 0x010fe20008000004 */
[----:B--2---:R-:W-:-:S05]  /*0130*/  SEL R5, R10, RZ, !P0 ;  /* 0x000000ff0a057207 */ /* 0x004fca0004000000 */
[----:B------:R-:W-:Y:S01]  /*0140*/  FADD R5, RZ, -R5 ;  /* 0x80000005ff057221 */ /* 0x000fe20000000000 */
[----:B---3--:R-:W-:-:S03]  /*0150*/  SEL R14, R11, RZ, !P0 ;  /* 0x000000ff0b0e7207 */ /* 0x008fc60004000000 */
[----:B------:R-:W-:Y:S01]  /*0160*/  FMUL R5, R5, 1.4426950216293334961 ;  /* 0x3fb8aa3b05057820 */ /* 0x000fe20000400000 */
[----:B------:R-:W-:-:S04]  /*0170*/  FSET.BF.NEU.AND R16, R14, -1, PT ;  /* 0xbf8000000e10780a */ /* 0x000fc8000380d000 */
[----:B------:R-:W-:-:S13]  /*0180*/  FSETP.GEU.AND P1, PT, R5, -126, PT ;  /* 0xc2fc00000500780b */ /* 0x000fda0003f2e000 */
[----:B------:R-:W-:-:S04]  /*0190*/  @!P1 FMUL R5, R5, 0.5 ;  /* 0x3f00000005059820 */ /* 0x000fc80000400000 */
[----:B------:R-:W1:Y:S02]  /*01a0*/  MUFU.EX2 R10, R5 ;  /* 0x00000005000a7308 */ /* 0x000e640000000800 */
[----:B-1----:R-:W-:-:S04]  /*01b0*/  @!P1 FMUL R10, R10, R10 ;  /* 0x0000000a0a0a9220 */ /* 0x002fc80000400000 */
[----:B------:R-:W-:-:S05]  /*01c0*/  FADD R10, R10, 1 ;  /* 0x3f8000000a0a7421 */ /* 0x000fca0000000000 */
[----:B------:R-:W-:-:S04]  /*01d0*/  FSETP.GT.AND P1, PT, R10, 8.50705917302346158658e+37, PT ;  /* 0x7e8000000a00780b */ /* 0x000fc80003f24000 */
[----:B------:R-:W-:-:S09]  /*01e0*/  FSEL R7, R7, 1, P1 ;  /* 0x3f80000007077808 */ /* 0x000fd20000800000 */
[----:B------:R-:W-:-:S06]  /*01f0*/  @P1 FMUL R10, R10, 0.25 ;  /* 0x3e8000000a0a1820 */ /* 0x000fcc0000400000 */
[----:B------:R-:W1:Y:S02]  /*0200*/  MUFU.RCP R10, R10 ;  /* 0x0000000a000a7308 */ /* 0x000e640000001000 */
[----:B-1----:R-:W-:-:S04]  /*0210*/  FMUL R7, R10, R7 ;  /* 0x000000070a077220 */ /* 0x002fc80000400000 */
[-C--:B------:R-:W-:Y:S01]  /*0220*/  FMUL R5, R14, R7.reuse ;  /* 0x000000070e057220 */ /* 0x080fe20000400000 */
[C---:B------:R-:W-:Y:S02]  /*0230*/  FSETP.GT.AND P1, PT, R7.reuse, R14, PT ;  /* 0x0000000e0700720b */ /* 0x040fe40003f24000 */
[----:B------:R-:W-:Y:S01]  /*0240*/  FSETP.NAN.AND P2, PT, R7, R7, PT ;  /* 0x000000070700720b */ /* 0x000fe20003f48000 */
[----:B------:R-:W-:-:S05]  /*0250*/  FMUL R5, R5, R16 ;  /* 0x0000001005057220 */ /* 0x000fca0000400000 */
[----:B------:R-:W-:-:S05]  /*0260*/  FSEL R5, R5, RZ, !P0 ;  /* 0x000000ff05057208 */ /* 0x000fca0004000000 */
[----:B------:R-:W1:Y:S01]  /*0270*/  SHFL.BFLY PT, R6, R5, 0x10, 0x1f ;  /* 0x0e001f0005067f89 */ /* 0x000e6200000e0000 */
[----:B------:R-:W-:Y:S02]  /*0280*/  @!P1 FSEL R7, R7, R14, P2 ;  /* 0x0000000e07079208 */ /* 0x000fe40001000000 */
[----:B------:R-:W-:-:S03]  /*0290*/  LOP3.LUT P2, RZ, R12, 0x1f, RZ, 0xc0, !PT ;  /* 0x0000001f0cff7812 */ /* 0x000fc6000784c0ff */
[----:B------:R-:W-:-:S05]  /*02a0*/  FMUL R7, R16, R7 ;  /* 0x0000000710077220 */ /* 0x000fca0000400000 */
[----:B------:R-:W-:Y:S02]  /*02b0*/  FSEL R7, R7, RZ, !P0 ;  /* 0x000000ff07077208 */ /* 0x000fe40004000000 */
[----:B------:R-:W-:-:S03]  /*02c0*/  ISETP.EQ.AND P0, PT, R0, RZ, !P0 ;  /* 0x000000ff0000720c */ /* 0x000fc60004702270 */
[----:B------:R-:W2:Y:S01]  /*02d0*/  SHFL.BFLY PT, R10, R7, 0x10, 0x1f ;  /* 0x0e001f00070a7f89 */ /* 0x000ea200000e0000 */
[----:B-1----:R-:W-:-:S05]  /*02e0*/  FADD R6, R5, R6 ;  /* 0x0000000605067221 */ /* 0x002fca0000000000 */
[----:B------:R-:W1:Y:S01]  /*02f0*/  SHFL.BFLY PT, R9, R6, 0x8, 0x1f ;  /* 0x0d001f0006097f89 */ /* 0x000e6200000e0000 */
[----:B--2---:R-:W-:Y:S01]  /*0300*/  FADD R10, R7, R10 ;  /* 0x0000000a070a7221 */ /* 0x004fe20000000000 */
[----:B------:R-:W-:-:S04]  /*0310*/  SHF.R.U32.HI R7, RZ, 0x3, R12 ;  /* 0x00000003ff077819 */ /* 0x000fc8000001160c */
[----:B------:R-:W2:Y:S01]  /*0320*/  SHFL.BFLY PT, R11, R10, 0x8, 0x1f ;  /* 0x0d001f000a0b7f89 */ /* 0x000ea200000e0000 */
[----:B------:R-:W-:Y:S01]  /*0330*/  LOP3.LUT R7, R7, 0x4, RZ, 0xc0, !PT ;  /* 0x0000000407077812 */ /* 0x000fe200078ec0ff */
[----:B-1----:R-:W-:-:S05]  /*0340*/  FADD R9, R6, R9 ;  /* 0x0000000906097221 */ /* 0x002fca0000000000 */
[----:B------:R-:W1:Y:S01]  /*0350*/  SHFL.BFLY PT, R8, R9, 0x4, 0x1f ;  /* 0x0c801f0009087f89 */ /* 0x000e6200000e0000 */
[----:B--2---:R-:W-:-:S05]  /*0360*/  FADD R11, R10, R11 ;  /* 0x0000000b0a0b7221 */ /* 0x004fca0000000000 */
[----:B------:R-:W2:Y:S01]  /*0370*/  SHFL.BFLY PT, R14, R11, 0x4, 0x1f ;  /* 0x0c801f000b0e7f89 */ /* 0x000ea200000e0000 */
[----:B-1----:R-:W-:-:S05]  /*0380*/  FADD R8, R9, R8 ;  /* 0x0000000809087221 */ /* 0x002fca0000000000 */
[----:B------:R-:W1:Y:S01]  /*0390*/  SHFL.BFLY PT, R5, R8, 0x2, 0x1f ;  /* 0x0c401f0008057f89 */ /* 0x000e6200000e0000 */
[----:B--2---:R-:W-:Y:S01]  /*03a0*/  FADD R14, R11, R14 ;  /* 0x0000000e0b0e7221 */ /* 0x004fe20000000000 */
[----:B-1----:R-:W-:Y:S01]  /*03b0*/  FADD R5, R8, R5 ;  /* 0x0000000508057221 */ /* 0x002fe20000000000 */
[----:B------:R-:W-:-:S04]  /*03c0*/  LOP3.LUT R8, R12, 0x1, RZ, 0xc0, !PT ;  /* 0x000000010c087812 */ /* 0x000fc800078ec0ff */
[----:B------:R-:W1:Y:S01]  /*03d0*/  SHFL.BFLY PT, R6, R5, 0x1, 0x1f ;  /* 0x0c201f0005067f89 */ /* 0x000e6200000e0000 */
[----:B------:R-:W-:-:S04]  /*03e0*/  ISETP.NE.U32.AND P1, PT, R8, 0x1, PT ;  /* 0x000000010800780c */ /* 0x000fc80003f25070 */
[C---:B------:R-:W-:Y:S01]  /*03f0*/  ISETP.LT.AND P1, PT, R12.reuse, 0x2, P1 ;  /* 0x000000020c00780c */ /* 0x040fe20000f21270 */
[----:B-1----:R-:W-:Y:S01]  /*0400*/  FADD R16, R5, R6 ;  /* 0x0000000605107221 */ /* 0x002fe20000000000 */
[----:B------:R-:W-:Y:S01]  /*0410*/  LEA R6, R12, UR4, 0x2 ;  /* 0x000000040c067c11 */ /* 0x000fe2000f8e10ff */
[----:B------:R-:W1:Y:S04]  /*0420*/  SHFL.BFLY PT, R5, R14, 0x2, 0x1f ;  /* 0x0c401f000e057f89 */ /* 0x000e6800000e0000 */
[----:B------:R-:W-:Y:S01]  /*0430*/  @!P2 STS [R7+UR4], R16 ;  /* 0x000000100700a988 */ /* 0x000fe20008000804 */
[----:B------:R-:W-:Y:S01]  /*0440*/  BAR.SYNC.DEFER_BLOCKING 0x0 ;  /* 0x0000000000007b1d */ /* 0x000fe20000010000 */
[----:B-1----:R-:W-:-:S05]  /*0450*/  FADD R9, R14, R5 ;  /* 0x000000050e097221 */ /* 0x002fca0000000000 */
[----:B------:R-:W1:Y:S04]  /*0460*/  SHFL.BFLY PT, R10, R9, 0x1, 0x1f ;  /* 0x0c201f00090a7f89 */ /* 0x000e6800000e0000 */
[----:B------:R-:W2:Y:S01]  /*0470*/  @!P3 LDS R4, [R6] ;  /* 0x000000000604b984 */ /* 0x000ea20000000800 */
[----:B-1----:R-:W-:-:S03]  /*0480*/  FADD R12, R9, R10 ;  /* 0x0000000a090c7221 */ /* 0x002fc60000000000 */
[----:B--2---:R-:W1:Y:S02]  /*0490*/  SHFL.BFLY PT, R5, R4, 0x1, 0x1f ;  /* 0x0c201f0004057f89 */ /* 0x004e6400000e0000 */
[----:B-1----:R-:W-:-:S05]  /*04a0*/  FADD R5, R4, R5 ;  /* 0x0000000504057221 */ /* 0x002fca0000000000 */
[----:B------:R-:W-:Y:S01]  /*04b0*/  @P1 STS [R6], R5 ;  /* 0x0000000506001388 */ /* 0x000fe20000000800 */
[----:B------:R-:W-:Y:S06]  /*04c0*/  BAR.SYNC.DEFER_BLOCKING 0x0 ;  /* 0x0000000000007b1d */ /* 0x000fec0000010000 */
[----:B------:R-:W-:Y:S02]  /*04d0*/  LDS R8, [UR4] ;  /* 0x00000004ff087984 */ /* 0x000fe40008000800 */
[----:B------:R-:W-:Y:S06]  /*04e0*/  BAR.SYNC.DEFER_BLOCKING 0x0 ;  /* 0x0000000000007b1d */ /* 0x000fec0000010000 */
[----:B------:R-:W-:Y:S02]  /*04f0*/  @!P2 STS [R7+UR4], R12 ;  /* 0x0000000c0700a988 */ /* 0x000fe40008000804 */
[----:B------:R-:W-:Y:S06]  /*0500*/  BAR.SYNC.DEFER_BLOCKING 0x0 ;  /* 0x0000000000007b1d */ /* 0x000fec0000010000 */
[----:B------:R-:W1:Y:S04]  /*0510*/  @!P3 LDS R2, [R6] ;  /* 0x000000000602b984 */ /* 0x000e680000000800 */
[----:B-1----:R-:W1:Y:S02]  /*0520*/  SHFL.BFLY PT, R9, R2, 0x1, 0x1f ;  /* 0x0c201f0002097f89 */ /* 0x002e6400000e0000 */
[----:B-1----:R-:W-:-:S05]  /*0530*/  FADD R9, R2, R9 ;  /* 0x0000000902097221 */ /* 0x002fca0000000000 */
[----:B------:R-:W-:Y:S01]  /*0540*/  @P1 STS [R6], R9 ;  /* 0x0000000906001388 */ /* 0x000fe20000000800 */
[----:B------:R-:W-:Y:S06]  /*0550*/  BAR.SYNC.DEFER_BLOCKING 0x0 ;  /* 0x0000000000007b1d */ /* 0x000fec0000010000 */
[----:B------:R-:W1:Y:S02]  /*0560*/  LDS R4, [UR4] ;  /* 0x00000004ff047984 */ /* 0x000e640008000800 */
[----:B-1----:R-:W-:Y:S02]  /*0570*/  FADD R10, R4, 9.9999999392252902908e-09 ;  /* 0x322bcc77040a7421 */ /* 0x002fe40000000000 */
[----:B------:R-:W1:Y:S08]  /*0580*/  LDC.64 R4, c[0x0][0x210] ;  /* 0x00008400ff047b82 */ /* 0x000e700000000a00 */
[----:B------:R-:W-:Y:S01]  /*0590*/  BAR.SYNC.DEFER_BLOCKING 0x0 ;  /* 0x0000000000007b1d */ /* 0x000fe20000010000 */
[----:B------:R-:W-:-:S02]  /*05a0*/  FSETP.GT.AND P1, PT, |R10|, 8.50705917302346158658e+37, PT ;  /* 0x7e8000000a00780b */ /* 0x000fc40003f24200 */
[----:B------:R-:W-:-:S11]  /*05b0*/  FSETP.GEU.AND P2, PT, |R10|, 1.175494350822287508e-38, PT ;  /* 0x008000000a00780b */ /* 0x000fd60003f4e200 */
[----:B------:R-:W-:Y:S01]  /*05c0*/  @P1 FMUL R10, R10, 0.25 ;  /* 0x3e8000000a0a1820 */ /* 0x000fe20000400000 */
[----:B------:R-:W-:-:S03]  /*05d0*/  @P1 FMUL R8, R8, 0.25 ;  /* 0x3e80000008081820 */ /* 0x000fc60000400000 */
[----:B------:R-:W-:Y:S01]  /*05e0*/  @!P2 FMUL R10, R10, 16777216 ;  /* 0x4b8000000a0aa820 */ /* 0x000fe20000400000 */
[----:B------:R-:W-:-:S03]  /*05f0*/  @!P2 FMUL R8, R8, 16777216 ;  /* 0x4b8000000808a820 */ /* 0x000fc60000400000 */
[----:B------:R-:W2:Y:S01]  /*0600*/  MUFU.RCP R7, R10 ;  /* 0x0000000a00077308 */ /* 0x000ea20000001000 */
[----:B-1----:R-:W-:-:S04]  /*0610*/  IMAD.WIDE R2, R3, 0x4, R4 ;  /* 0x0000000403027825 */ /* 0x002fc800078e0204 */
[----:B--2---:R-:W-:Y:S01]  /*0620*/  FFMA R7, R7, -R8, 1 ;  /* 0x3f80000007077423 */ /* 0x004fe20000000808 */
[----:B------:R-:W-:Y:S06]  /*0630*/  @!P0 EXIT ;  /* 0x000000000000894d */ /* 0x000fec0003800000 */
[----:B------:R-:W-:Y:S01]  /*0640*/  STG.E desc[UR6][R2.64], R7 ;  /* 0x0000000702007986 */ /* 0x000fe2000c101906 */
[----:B------:R-:W-:Y:S05]  /*0650*/  EXIT ;  /* 0x000000000000794d */ /* 0x000fea0003800000 */
.L_x_0:
[----:B------:R-:W-:-:S00]  /*0660*/  BRA `(.L_x_0) ;  /* 0xfffffffc00fc7947 */ /* 0x000fc0000383ffff */
[----:B------:R-:W-:-:S00]  /*0670*/  NOP ;  /* 0x0000000000007918 */ /* 0x000fc00000000000 */
        /* <DEDUP_REMOVED lines=8> */
.L_x_1:


//--------------------- .nv.shared.triton_per_fused_add_div_maximum_mul_ne_rsub_sigmoid_sum_0 --------------------------
	.section	.nv.shared.triton_per_fused_add_div_maximum_mul_ne_rsub_sigmoid_sum_0,"aw",@nobits
	.sectionflags	@""
	.align	16
	.zero		1024


//--------------------- .nv.constant0.triton_per_fused_add_div_maximum_mul_ne_rsub_sigmoid_sum_0 --------------------------
	.section	.nv.constant0.triton_per_fused_add_div_maximum_mul_ne_rsub_sigmoid_sum_0,"a",@progbits
	.sectionflags	@""
	.align	4
.nv.constant0.triton_per_fused_add_div_maximum_mul_ne_rsub_sigmoid_sum_0:
	.zero		560
